	.headerflags	@"EF_CUDA_TEXMODE_UNIFIED EF_CUDA_64BIT_ADDRESS EF_CUDA_ACCELERATORS EF_CUDA_SM90 EF_CUDA_VIRTUAL_SM(EF_CUDA_SM90)"
	.elftype	@"ET_EXEC"


//--------------------- .nv.info                  --------------------------
	.section	.nv.info,"",@"SHT_CUDA_INFO"
	.align	4


	//----- nvinfo : EIATTR_REGCOUNT
	.align		4
        /*0000*/ 	.byte	0x04, 0x2f
        /*0002*/ 	.short	(.L_1 - .L_0)
	.align		4
.L_0:
        /*0004*/ 	.word	index@(triton_poi_fused_convolution_0)
        /*0008*/ 	.word	0x0000000c


	//----- nvinfo : EIATTR_MIN_STACK_SIZE
	.align		4
.L_1:
        /*000c*/ 	.byte	0x04, 0x12
        /*000e*/ 	.short	(.L_3 - .L_2)
	.align		4
.L_2:
        /*0010*/ 	.word	index@(triton_poi_fused_convolution_0)
        /*0014*/ 	.word	0x00000000


	//----- nvinfo : EIATTR_FRAME_SIZE
	.align		4
.L_3:
        /*0018*/ 	.byte	0x04, 0x11
        /*001a*/ 	.short	(.L_5 - .L_4)
	.align		4
.L_4:
        /*001c*/ 	.word	index@(triton_poi_fused_convolution_0)
        /*0020*/ 	.word	0x00000000


	//----- nvinfo : EIATTR_MIN_STACK_SIZE
	.align		4
.L_5:
        /*0024*/ 	.byte	0x04, 0x12
        /*0026*/ 	.short	(.L_7 - .L_6)
	.align		4
.L_6:
        /*0028*/ 	.word	index@(triton_poi_fused_convolution_0)
        /*002c*/ 	.word	0x00000000
.L_7:


//--------------------- .nv.info.triton_poi_fused_convolution_0 --------------------------
	.section	.nv.info.triton_poi_fused_convolution_0,"",@"SHT_CUDA_INFO"
	.sectionflags	@""
	.align	4


	//----- nvinfo : EIATTR_CUDA_API_VERSION
	.align		4
        /*0000*/ 	.byte	0x04, 0x37
        /*0002*/ 	.short	(.L_9 - .L_8)
.L_8:
        /*0004*/ 	.word	0x0000007c


	//----- nvinfo : EIATTR_KPARAM_INFO
	.align		4
.L_9:
        /*0008*/ 	.byte	0x04, 0x17
        /*000a*/ 	.short	(.L_11 - .L_10)
.L_10:
        /*000c*/ 	.word	0x00000000
        /*0010*/ 	.short	0x0002
        /*0012*/ 	.short	0x0010
        /*0014*/ 	.byte	0x00, 0xf0, 0x11, 0x00


	//----- nvinfo : EIATTR_KPARAM_INFO
	.align		4
.L_11:
        /*0018*/ 	.byte	0x04, 0x17
        /*001a*/ 	.short	(.L_13 - .L_12)
.L_12:
        /*001c*/ 	.word	0x00000000
        /*0020*/ 	.short	0x0001
        /*0022*/ 	.short	0x0008
        /*0024*/ 	.byte	0x00, 0xf4, 0x21, 0x00


	//----- nvinfo : EIATTR_KPARAM_INFO
	.align		4
.L_13:
        /*0028*/ 	.byte	0x04, 0x17
        /*002a*/ 	.short	(.L_15 - .L_14)
.L_14:
        /*002c*/ 	.word	0x00000000
        /*0030*/ 	.short	0x0000
        /*0032*/ 	.short	0x0000
        /*0034*/ 	.byte	0x00, 0xf4, 0x21, 0x00


	//----- nvinfo : EIATTR_SPARSE_MMA_MASK
	.align		4
.L_15:
        /*0038*/ 	.byte	0x03, 0x50
        /*003a*/ 	.short	0x0000


	//----- nvinfo : EIATTR_MAXREG_COUNT
	.align		4
        /*003c*/ 	.byte	0x03, 0x1b
        /*003e*/ 	.short	0x00ff


	//----- nvinfo : EIATTR_EXIT_INSTR_OFFSETS
	.align		4
        /*0040*/ 	.byte	0x04, 0x1c
        /*0042*/ 	.short	(.L_17 - .L_16)


	//   ....[0]....
.L_16:
        /*0044*/ 	.word	0x00000170


	//   ....[1]....
        /*0048*/ 	.word	0x00000190


	//----- nvinfo : EIATTR_REQNTID
	.align		4
.L_17:
        /*004c*/ 	.byte	0x04, 0x10
        /*004e*/ 	.short	(.L_19 - .L_18)
.L_18:
        /*0050*/ 	.word	0x00000080
        /*0054*/ 	.word	0x00000001
        /*0058*/ 	.word	0x00000001


	//----- nvinfo : EIATTR_CBANK_PARAM_SIZE
	.align		4
.L_19:
        /*005c*/ 	.byte	0x03, 0x19
        /*005e*/ 	.short	0x0014


	//----- nvinfo : EIATTR_PARAM_CBANK
	.align		4
        /*0060*/ 	.byte	0x04, 0x0a
        /*0062*/ 	.short	(.L_21 - .L_20)
	.align		4
.L_20:
        /*0064*/ 	.word	index@(.nv.constant0.triton_poi_fused_convolution_0)
        /*0068*/ 	.short	0x0210
        /*006a*/ 	.short	0x0014


	//----- nvinfo : EIATTR_SW_WAR
	.align		4
.L_21:
        /*006c*/ 	.byte	0x04, 0x36
        /*006e*/ 	.short	(.L_23 - .L_22)
.L_22:
        /*0070*/ 	.word	0x00000008
.L_23:


//--------------------- .nv.callgraph             --------------------------
	.section	.nv.callgraph,"",@"SHT_CUDA_CALLGRAPH"
	.align	4
	.sectionentsize	8
	.align		4
        /*0000*/ 	.word	0x00000000
	.align		4
        /*0004*/ 	.word	0xffffffff
	.align		4
        /*0008*/ 	.word	0x00000000
	.align		4
        /*000c*/ 	.word	0xfffffffe
	.align		4
        /*0010*/ 	.word	0x00000000
	.align		4
        /*0014*/ 	.word	0xfffffffd
	.align		4
        /*0018*/ 	.word	0x00000000
	.align		4
        /*001c*/ 	.word	0xfffffffc


//--------------------- .text.triton_poi_fused_convolution_0 --------------------------
	.section	.text.triton_poi_fused_convolution_0,"ax",@progbits
	.align	128
        .global         triton_poi_fused_convolution_0
        .type           triton_poi_fused_convolution_0,@function
        .size           triton_poi_fused_convolution_0,(.L_x_1 - triton_poi_fused_convolution_0)
        .other          triton_poi_fused_convolution_0,@"STO_CUDA_ENTRY STV_DEFAULT"
triton_poi_fused_convolution_0:
.text.triton_poi_fused_convolution_0:
[----:B------:R-:W0:Y:S02]  /*0000*/  LDC R1, c[0x0][0x28] ;  /* 0x00000a00ff017b82 */ /* 0x000e240000000800 */
[----:B------:R-:W1:Y:S01]  /*0010*/  S2R R0, SR_TID.X ;  /* 0x0000000000007919 */ /* 0x000e620000002100 */
[----:B------:R-:W2:Y:S01]  /*0020*/  LDC.64 R2, c[0x0][0x210] ;  /* 0x00008400ff027b82 */ /* 0x000ea20000000a00 */
[----:B------:R-:W-:Y:S01]  /*0030*/  ULDC.64 UR4, c[0x0][0x208] ;  /* 0x0000820000047ab9 */ /* 0x000fe20000000a00 */
[----:B------:R-:W3:Y:S06]  /*0040*/  S2R R7, SR_CTAID.X ;  /* 0x0000000000077919 */ /* 0x000eec0000002500 */
[----:B------:R-:W4:Y:S01]  /*0050*/  LDC.64 R4, c[0x0][0x218] ;  /* 0x00008600ff047b82 */ /* 0x000f220000000a00 */
[----:B-1----:R-:W-:-:S05]  /*0060*/  LOP3.LUT R0, R0, 0x7f, RZ, 0xc0, !PT ;  /* 0x0000007f00007812 */ /* 0x002fca00078ec0ff */
[----:B---3--:R-:W-:-:S04]  /*0070*/  IMAD R7, R7, 0x80, R0 ;  /* 0x0000008007077824 */ /* 0x008fc800078e0200 */
[C---:B------:R-:W-:Y:S01]  /*0080*/  IMAD.HI R0, R7.reuse, 0x38e38e39, RZ ;  /* 0x38e38e3907007827 */ /* 0x040fe200078e02ff */
[----:B------:R-:W-:-:S03]  /*0090*/  ISETP.GE.AND P0, PT, R7, 0x90, PT ;  /* 0x000000900700780c */ /* 0x000fc60003f06270 */
[----:B--2---:R-:W-:Y:S01]  /*00a0*/  IMAD.WIDE R2, R7, 0x4, R2 ;  /* 0x0000000407027825 */ /* 0x004fe200078e0202 */
[----:B------:R-:W-:-:S03]  /*00b0*/  SHF.R.S32.HI R9, RZ, 0x1, R0 ;  /* 0x00000001ff097819 */ /* 0x000fc60000011400 */
[----:B------:R-:W-:Y:S01]  /*00c0*/  IMAD.MOV.U32 R7, RZ, RZ, RZ ;  /* 0x000000ffff077224 */ /* 0x000fe200078e00ff */
[----:B------:R-:W-:-:S04]  /*00d0*/  LEA.HI R9, R0, R9, RZ, 0x1 ;  /* 0x0000000900097211 */ /* 0x000fc800078f08ff */
[----:B------:R-:W-:-:S04]  /*00e0*/  SHF.R.S32.HI R0, RZ, 0x1f, R9 ;  /* 0x0000001fff007819 */ /* 0x000fc80000011409 */
[----:B------:R-:W-:-:S04]  /*00f0*/  LEA.HI R0, R0, R9, RZ, 0x2 ;  /* 0x0000000900007211 */ /* 0x000fc800078f10ff */
[----:B------:R-:W-:-:S05]  /*0100*/  LOP3.LUT R0, R0, 0xfffffffc, RZ, 0xc0, !PT ;  /* 0xfffffffc00007812 */ /* 0x000fca00078ec0ff */
[----:B------:R-:W-:Y:S01]  /*0110*/  IMAD.IADD R9, R9, 0x1, -R0 ;  /* 0x0000000109097824 */ /* 0x000fe200078e0a00 */
[----:B------:R-:W-:-:S03]  /*0120*/  HFMA2.MMA R0, -RZ, RZ, 0, 0 ;  /* 0x00000000ff007435 */ /* 0x000fc600000001ff */
[----:B----4-:R-:W-:-:S05]  /*0130*/  IMAD.WIDE R4, R9, 0x4, R4 ;  /* 0x0000000409047825 */ /* 0x010fca00078e0204 */
[----:B------:R-:W2:Y:S04]  /*0140*/  @!P0 LDG.E.EL R7, desc[UR4][R4.64] ;  /* 0x0000000404078981 */ /* 0x000ea8000c2e1900 */
[----:B------:R-:W2:Y:S02]  /*0150*/  @!P0 LDG.E R0, desc[UR4][R2.64] ;  /* 0x0000000402008981 */ /* 0x000ea4000c1e1900 */
[----:B--2---:R-:W-:Y:S01]  /*0160*/  FADD R7, R7, R0 ;  /* 0x0000000007077221 */ /* 0x004fe20000000000 */
[----:B------:R-:W-:Y:S06]  /*0170*/  @P0 EXIT ;  /* 0x000000000000094d */ /* 0x000fec0003800000 */
[----:B------:R-:W-:Y:S01]  /*0180*/  STG.E desc[UR4][R2.64], R7 ;  /* 0x0000000702007986 */ /* 0x000fe2000c101904 */
[----:B------:R-:W-:Y:S05]  /*0190*/  EXIT ;  /* 0x000000000000794d */ /* 0x000fea0003800000 */
.L_x_0:
[----:B------:R-:W-:-:S00]  /*01a0*/  BRA `(.L_x_0) ;  /* 0xfffffffc00fc7947 */ /* 0x000fc0000383ffff */
[----:B------:R-:W-:-:S00]  /*01b0*/  NOP ;  /* 0x0000000000007918 */ /* 0x000fc00000000000 */
        /* <DEDUP_REMOVED lines=12> */
.L_x_1:


//--------------------- .nv.constant0.triton_poi_fused_convolution_0 --------------------------
	.section	.nv.constant0.triton_poi_fused_convolution_0,"a",@progbits
	.sectionflags	@""
	.align	4
.nv.constant0.triton_poi_fused_convolution_0:
	.zero		548
